//
// Generated by NVIDIA NVVM Compiler
//
// Compiler Build ID: CL-36424714
// Cuda compilation tools, release 13.0, V13.0.88
// Based on NVVM 20.0.0
//

.version 9.0
.target sm_100
.address_size 64

	// .globl	_Z6kernelPd
.const .align 8 .b8 accuracy[8];
.const .align 8 .b8 bounds[32];

.visible .entry _Z6kernelPd(
	.param .u64 .ptr .align 1 _Z6kernelPd_param_0
)
{
	.reg .pred 	%p<15>;
	.reg .b32 	%r<22>;
	.reg .b64 	%rd<27>;
	.reg .b64 	%fd<74>;

	ld.param.u64 	%rd2, [_Z6kernelPd_param_0];
	cvta.to.global.u64 	%rd1, %rd2;
	mov.u32 	%r3, %ctaid.x;
	mov.u32 	%r1, %ntid.x;
	mov.u32 	%r4, %tid.x;
	mad.lo.s32 	%r2, %r3, %r1, %r4;
	ld.const.f64 	%fd6, [bounds];
	cvt.rn.f64.u32 	%fd7, %r4;
	ld.const.f64 	%fd8, [accuracy];
	fma.rn.f64 	%fd1, %fd8, %fd7, %fd6;
	add.s32 	%r5, %r4, 1;
	cvt.rn.f64.u32 	%fd9, %r5;
	fma.rn.f64 	%fd2, %fd8, %fd9, %fd6;
	ld.const.f64 	%fd10, [bounds+16];
	cvt.rn.f64.u32 	%fd11, %r3;
	fma.rn.f64 	%fd3, %fd8, %fd11, %fd10;
	add.s32 	%r6, %r3, 1;
	cvt.rn.f64.u32 	%fd12, %r6;
	fma.rn.f64 	%fd4, %fd8, %fd12, %fd10;
	bar.warp.sync 	-1;
	mul.f64 	%fd13, %fd1, %fd1;
	add.f64 	%fd14, %fd13, 0dC062000000000000;
	mul.f64 	%fd15, %fd2, %fd2;
	add.f64 	%fd16, %fd15, 0dC062000000000000;
	min.f64 	%fd17, %fd14, %fd16;
	mul.f64 	%fd18, %fd3, %fd3;
	add.f64 	%fd19, %fd18, 0d4062000000000000;
	add.f64 	%fd20, %fd19, 0dC062000000000000;
	mul.f64 	%fd21, %fd4, %fd4;
	add.f64 	%fd22, %fd21, 0d4062000000000000;
	add.f64 	%fd23, %fd22, 0dC062000000000000;
	min.f64 	%fd24, %fd20, %fd23;
	add.f64 	%fd25, %fd17, %fd24;
	max.f64 	%fd26, %fd14, %fd16;
	max.f64 	%fd27, %fd20, %fd23;
	add.f64 	%fd28, %fd26, %fd27;
	mov.f64 	%fd29, 0d4050000000000000;
	sub.f64 	%fd30, %fd29, %fd13;
	sub.f64 	%fd31, %fd29, %fd15;
	min.f64 	%fd32, %fd30, %fd31;
	mov.f64 	%fd33, 0d0000000000000000;
	sub.f64 	%fd34, %fd33, %fd18;
	sub.f64 	%fd35, %fd33, %fd21;
	min.f64 	%fd36, %fd34, %fd35;
	add.f64 	%fd37, %fd32, %fd36;
	max.f64 	%fd38, %fd30, %fd31;
	max.f64 	%fd39, %fd34, %fd35;
	add.f64 	%fd40, %fd38, %fd39;
	add.f64 	%fd41, %fd1, 0dC014000000000000;
	mul.f64 	%fd42, %fd41, %fd41;
	add.f64 	%fd43, %fd42, 0d4062000000000000;
	add.f64 	%fd44, %fd43, 0dC062000000000000;
	add.f64 	%fd45, %fd2, 0dC014000000000000;
	mul.f64 	%fd46, %fd45, %fd45;
	add.f64 	%fd47, %fd46, 0d4062000000000000;
	add.f64 	%fd48, %fd47, 0dC062000000000000;
	min.f64 	%fd49, %fd44, %fd48;
	add.f64 	%fd50, %fd18, 0dC062000000000000;
	add.f64 	%fd51, %fd21, 0dC062000000000000;
	min.f64 	%fd52, %fd50, %fd51;
	add.f64 	%fd53, %fd49, %fd52;
	max.f64 	%fd54, %fd44, %fd48;
	max.f64 	%fd55, %fd50, %fd51;
	add.f64 	%fd56, %fd54, %fd55;
	sub.f64 	%fd57, %fd29, %fd42;
	add.f64 	%fd58, %fd57, 0dC050000000000000;
	sub.f64 	%fd59, %fd29, %fd46;
	add.f64 	%fd60, %fd59, 0dC050000000000000;
	min.f64 	%fd61, %fd58, %fd60;
	sub.f64 	%fd62, %fd29, %fd18;
	sub.f64 	%fd63, %fd29, %fd21;
	min.f64 	%fd64, %fd62, %fd63;
	add.f64 	%fd65, %fd61, %fd64;
	max.f64 	%fd66, %fd58, %fd60;
	max.f64 	%fd67, %fd62, %fd63;
	add.f64 	%fd68, %fd66, %fd67;
	max.f64 	%fd69, %fd25, %fd37;
	max.f64 	%fd70, %fd53, %fd65;
	max.f64 	%fd5, %fd69, %fd70;
	max.f64 	%fd71, %fd28, %fd40;
	max.f64 	%fd72, %fd56, %fd68;
	max.f64 	%fd73, %fd71, %fd72;
	setp.ltu.f64 	%p1, %fd73, 0d0000000000000000;
	@%p1 bra 	$L__BB0_8;
	setp.leu.f64 	%p2, %fd5, 0d0000000000000000;
	@%p2 bra 	$L__BB0_7;
	setp.gtu.f64 	%p3, %fd1, 0d0000000000000000;
	setp.ltu.f64 	%p4, %fd2, 0d0000000000000000;
	or.pred  	%p5, %p3, %p4;
	@%p5 bra 	$L__BB0_4;
	setp.le.f64 	%p6, %fd3, 0d0000000000000000;
	setp.ge.f64 	%p7, %fd4, 0d4028000000000000;
	and.pred  	%p8, %p6, %p7;
	@%p8 bra 	$L__BB0_6;
$L__BB0_4:
	setp.gtu.f64 	%p9, %fd1, 0d4014000000000000;
	setp.ltu.f64 	%p10, %fd2, 0d4014000000000000;
	or.pred  	%p11, %p9, %p10;
	@%p11 bra 	$L__BB0_9;
	setp.gtu.f64 	%p12, %fd3, 0d0000000000000000;
	setp.ltu.f64 	%p13, %fd4, 0d4028000000000000;
	or.pred  	%p14, %p12, %p13;
	@%p14 bra 	$L__BB0_9;
$L__BB0_6:
	mul.wide.s32 	%rd11, %r2, 8;
	add.s64 	%rd12, %rd1, %rd11;
	st.global.f64 	[%rd12], %fd1;
	mov.u32 	%r12, %nctaid.x;
	mul.lo.s32 	%r13, %r1, %r12;
	add.s32 	%r14, %r2, %r13;
	mul.wide.u32 	%rd13, %r14, 8;
	add.s64 	%rd14, %rd1, %rd13;
	st.global.f64 	[%rd14], %fd2;
	add.s32 	%r15, %r14, %r13;
	mul.wide.u32 	%rd15, %r15, 8;
	add.s64 	%rd16, %rd1, %rd15;
	st.global.f64 	[%rd16], %fd3;
	add.s32 	%r16, %r15, %r13;
	mul.wide.u32 	%rd17, %r16, 8;
	add.s64 	%rd18, %rd1, %rd17;
	st.global.f64 	[%rd18], %fd4;
	bra.uni 	$L__BB0_9;
$L__BB0_7:
	mul.wide.s32 	%rd3, %r2, 8;
	add.s64 	%rd4, %rd1, %rd3;
	st.global.f64 	[%rd4], %fd1;
	mov.u32 	%r7, %nctaid.x;
	mul.lo.s32 	%r8, %r1, %r7;
	add.s32 	%r9, %r2, %r8;
	mul.wide.u32 	%rd5, %r9, 8;
	add.s64 	%rd6, %rd1, %rd5;
	st.global.f64 	[%rd6], %fd2;
	add.s32 	%r10, %r9, %r8;
	mul.wide.u32 	%rd7, %r10, 8;
	add.s64 	%rd8, %rd1, %rd7;
	st.global.f64 	[%rd8], %fd3;
	add.s32 	%r11, %r10, %r8;
	mul.wide.u32 	%rd9, %r11, 8;
	add.s64 	%rd10, %rd1, %rd9;
	st.global.f64 	[%rd10], %fd4;
	bra.uni 	$L__BB0_9;
$L__BB0_8:
	mul.wide.s32 	%rd19, %r2, 8;
	add.s64 	%rd20, %rd1, %rd19;
	st.global.f64 	[%rd20], %fd1;
	mov.u32 	%r17, %nctaid.x;
	mul.lo.s32 	%r18, %r1, %r17;
	add.s32 	%r19, %r2, %r18;
	mul.wide.u32 	%rd21, %r19, 8;
	add.s64 	%rd22, %rd1, %rd21;
	st.global.f64 	[%rd22], %fd2;
	add.s32 	%r20, %r19, %r18;
	mul.wide.u32 	%rd23, %r20, 8;
	add.s64 	%rd24, %rd1, %rd23;
	st.global.f64 	[%rd24], %fd3;
	add.s32 	%r21, %r20, %r18;
	mul.wide.u32 	%rd25, %r21, 8;
	add.s64 	%rd26, %rd1, %rd25;
	st.global.f64 	[%rd26], %fd4;
$L__BB0_9:
	ret;

}


// ===== COMPILED SASS (sm_100) =====

	.target	sm_100

	.elftype	@"ET_EXEC"


//--------------------- .note.nv.tkinfo           --------------------------
	.section	.note.nv.tkinfo,"",@"SHT_NOTE"
	.sectionflags	@"SHF_NOTE_NV_TKINFO"
	.tkinfo
        /*0018*/ 	.word	0x00000002
        /*0030*/ 	.string	""
        /*0030*/ 	.string	"ptxas"
        /*0030*/ 	.string	"Cuda compilation tools, release 13.0, V13.0.88"
        /*0030*/ 	.string	"Build cuda_13.0.r13.0/compiler.36424714_0"
        /*0030*/ 	.string	"-arch sm_100 -m 64 "



//--------------------- .note.nv.cuinfo           --------------------------
	.section	.note.nv.cuinfo,"",@"SHT_NOTE"
	.sectionflags	@"SHF_NOTE_NV_CUINFO"
        /*0018*/ 	.short	0x0002
        /*001a*/ 	.short	0x0064
        /*001c*/ 	.short	0x0082
	.zero		2


//--------------------- .nv.info                  --------------------------
	.section	.nv.info,"",@"SHT_CUDA_INFO"
	.align	4


	//----- nvinfo : EIATTR_REGCOUNT
	.align		4
        /*0000*/ 	.byte	0x04, 0x2f
        /*0002*/ 	.short	(.L_3 - .L_2)
	.align		4
.L_2:
        /*0004*/ 	.word	index@(_Z6kernelPd)
        /*0008*/ 	.word	0x0000002a


	//----- nvinfo : EIATTR_FRAME_SIZE
	.align		4
.L_3:
        /*000c*/ 	.byte	0x04, 0x11
        /*000e*/ 	.short	(.L_5 - .L_4)
	.align		4
.L_4:
        /*0010*/ 	.word	index@(_Z6kernelPd)
        /*0014*/ 	.word	0x00000000


	//----- nvinfo : EIATTR_MIN_STACK_SIZE
	.align		4
.L_5:
        /*0018*/ 	.byte	0x04, 0x12
        /*001a*/ 	.short	(.L_7 - .L_6)
	.align		4
.L_6:
        /*001c*/ 	.word	index@(_Z6kernelPd)
        /*0020*/ 	.word	0x00000000
.L_7:


//--------------------- .nv.compat                --------------------------
	.section	.nv.compat,"",@"SHT_CUDA_COMPAT_INFO"
	.align	4
        /*0000*/ 	.byte	0x02, 0x09, 0x00, 0x00, 0x02, 0x02, 0x01, 0x00, 0x02, 0x05, 0x05, 0x00, 0x03, 0x07, 0x01, 0x01
        /*0010*/ 	.byte	0x02, 0x03, 0x00, 0x00, 0x02, 0x06, 0x01, 0x00, 0x04, 0x0b, 0x08, 0x00, 0x01, 0x00, 0x00, 0x00
        /*0020*/ 	.byte	0x00, 0x00, 0x00, 0x00


//--------------------- .nv.info._Z6kernelPd      --------------------------
	.section	.nv.info._Z6kernelPd,"",@"SHT_CUDA_INFO"
	.sectionflags	@""
	.align	4


	//----- nvinfo : EIATTR_CUDA_API_VERSION
	.align		4
        /*0000*/ 	.byte	0x04, 0x37
        /*0002*/ 	.short	(.L_9 - .L_8)
.L_8:
        /*0004*/ 	.word	0x00000082


	//----- nvinfo : EIATTR_KPARAM_INFO
	.align		4
.L_9:
        /*0008*/ 	.byte	0x04, 0x17
        /*000a*/ 	.short	(.L_11 - .L_10)
.L_10:
        /*000c*/ 	.word	0x00000000
        /*0010*/ 	.short	0x0000
        /*0012*/ 	.short	0x0000
        /*0014*/ 	.byte	0x00, 0xf5, 0x21, 0x00


	//----- nvinfo : EIATTR_SPARSE_MMA_MASK
	.align		4
.L_11:
        /*0018*/ 	.byte	0x03, 0x50
        /*001a*/ 	.short	0x0000


	//----- nvinfo : EIATTR_MAXREG_COUNT
	.align		4
        /*001c*/ 	.byte	0x03, 0x1b
        /*001e*/ 	.short	0x00ff


	//----- nvinfo : EIATTR_MERCURY_ISA_VERSION
	.align		4
        /*0020*/ 	.byte	0x03, 0x5f
        /*0022*/ 	.short	0x0101


	//----- nvinfo : EIATTR_COOP_GROUP_MASK_REGIDS
	.align		4
        /*0024*/ 	.byte	0x04, 0x29
        /*0026*/ 	.short	(.L_13 - .L_12)


	//   ....[0]....
.L_12:
        /*0028*/ 	.word	0xffffffff


	//----- nvinfo : EIATTR_COOP_GROUP_INSTR_OFFSETS
	.align		4
.L_13:
        /*002c*/ 	.byte	0x04, 0x28
        /*002e*/ 	.short	(.L_15 - .L_14)


	//   ....[0]....
.L_14:
        /*0030*/ 	.word	0x00000df0


	//----- nvinfo : EIATTR_VRC_CTA_INIT_COUNT
	.align		4
.L_15:
        /*0034*/ 	.byte	0x02, 0x4a
	.zero		1
	.zero		1


	//----- nvinfo : EIATTR_EXIT_INSTR_OFFSETS
	.align		4
        /*0038*/ 	.byte	0x04, 0x1c
        /*003a*/ 	.short	(.L_17 - .L_16)


	//   ....[0]....
.L_16:
        /*003c*/ 	.word	0x00000eb0


	//   ....[1]....
        /*0040*/ 	.word	0x00000ed0


	//   ....[2]....
        /*0044*/ 	.word	0x00000fc0


	//   ....[3]....
        /*0048*/ 	.word	0x000010a0


	//   ....[4]....
        /*004c*/ 	.word	0x00001180


	//----- nvinfo : EIATTR_CRS_STACK_SIZE
	.align		4
.L_17:
        /*0050*/ 	.byte	0x04, 0x1e
        /*0052*/ 	.short	(.L_19 - .L_18)
.L_18:
        /*0054*/ 	.word	0x00000000


	//----- nvinfo : EIATTR_CBANK_PARAM_SIZE
	.align		4
.L_19:
        /*0058*/ 	.byte	0x03, 0x19
        /*005a*/ 	.short	0x0008


	//----- nvinfo : EIATTR_PARAM_CBANK
	.align		4
        /*005c*/ 	.byte	0x04, 0x0a
        /*005e*/ 	.short	(.L_21 - .L_20)
	.align		4
.L_20:
        /*0060*/ 	.word	index@(.nv.constant0._Z6kernelPd)
        /*0064*/ 	.short	0x0380
        /*0066*/ 	.short	0x0008


	//----- nvinfo : EIATTR_SW_WAR
	.align		4
.L_21:
        /*0068*/ 	.byte	0x04, 0x36
        /*006a*/ 	.short	(.L_23 - .L_22)
.L_22:
        /*006c*/ 	.word	0x00000008
.L_23:


//--------------------- .nv.callgraph             --------------------------
	.section	.nv.callgraph,"",@"SHT_CUDA_CALLGRAPH"
	.align	4
	.sectionentsize	8
	.align		4
        /*0000*/ 	.word	0x00000000
	.align		4
        /*0004*/ 	.word	0xffffffff
	.align		4
        /*0008*/ 	.word	0x00000000
	.align		4
        /*000c*/ 	.word	0xfffffffe
	.align		4
        /*0010*/ 	.word	0x00000000
	.align		4
        /*0014*/ 	.word	0xfffffffd
	.align		4
        /*0018*/ 	.word	0x00000000
	.align		4
        /*001c*/ 	.word	0xfffffffc


//--------------------- .nv.constant3             --------------------------
	.section	.nv.constant3,"a",@progbits
	.align	8
.nv.constant3:
	.type		accuracy,@object
	.size		accuracy,(bounds - accuracy)
accuracy:
	.zero		8
	.type		bounds,@object
	.size		bounds,(.L_1 - bounds)
bounds:
	.zero		32
.L_1:


//--------------------- .text._Z6kernelPd         --------------------------
	.section	.text._Z6kernelPd,"ax",@progbits
	.align	128
        .global         _Z6kernelPd
        .type           _Z6kernelPd,@function
        .size           _Z6kernelPd,(.L_x_5 - _Z6kernelPd)
        .other          _Z6kernelPd,@"STO_CUDA_ENTRY STV_DEFAULT"
_Z6kernelPd:
.text._Z6kernelPd:
[----:B------:R-:W-:Y:S01]  /*0000*/  LDC R1, c[0x0][0x37c] ;  /* 0x0000df00ff017b82 */ /* 0x000fe20000000800 */
[----:B------:R-:W0:Y:S07]  /*0010*/  S2R R0, SR_TID.X ;  /* 0x0000000000007919 */ /* 0x000e2e0000002100 */
[----:B------:R-:W1:Y:S01]  /*0020*/  S2UR UR6, SR_CTAID.X ;  /* 0x00000000000679c3 */ /* 0x000e620000002500 */
[----:B------:R-:W2:Y:S07]  /*0030*/  LDCU.64 UR8, c[0x3][0x18] ;  /* 0x00c00300ff0877ac */ /* 0x000eae0008000a00 */
[----:B------:R-:W2:Y:S08]  /*0040*/  LDC.64 R6, c[0x3][RZ] ;  /* 0x00c00000ff067b82 */ /* 0x000eb00000000a00 */
[----:B------:R-:W3:Y:S01]  /*0050*/  LDC.64 R2, c[0x3][0x8] ;  /* 0x00c00200ff027b82 */ /* 0x000ee20000000a00 */
[----:B-1----:R-:W-:-:S02]  /*0060*/  UIADD3 UR4, UPT, UPT, UR6, 0x1, URZ ;  /* 0x0000000106047890 */ /* 0x002fc4000fffe0ff */
[----:B------:R-:W2:Y:S01]  /*0070*/  I2F.F64.U32 R14, UR6 ;  /* 0x00000006000e7d12 */ /* 0x000ea20008201800 */
[----:B0-----:R-:W-:-:S07]  /*0080*/  VIADD R8, R0, 0x1 ;  /* 0x0000000100087836 */ /* 0x001fce0000000000 */
[----:B------:R-:W3:Y:S01]  /*0090*/  I2F.F64.U32 R34, R0 ;  /* 0x0000000000227312 */ /* 0x000ee20000201800 */
[----:B--2---:R-:W-:-:S07]  /*00a0*/  DFMA R14, R14, R6, UR8 ;  /* 0x000000080e0e7e2b */ /* 0x004fce0008000006 */
[----:B------:R-:W0:Y:S01]  /*00b0*/  I2F.F64.U32 R12, R8 ;  /* 0x00000008000c7312 */ /* 0x000e220000201800 */
[----:B---3--:R-:W-:-:S07]  /*00c0*/  DFMA R34, R34, R6, R2 ;  /* 0x000000062222722b */ /* 0x008fce0000000002 */
[----:B------:R-:W1:Y:S01]  /*00d0*/  I2F.F64.U32 R16, UR4 ;  /* 0x0000000400107d12 */ /* 0x000e620008201800 */
[----:B------:R-:W2:Y:S01]  /*00e0*/  LDCU.64 UR4, c[0x0][0x358] ;  /* 0x00006b00ff0477ac */ /* 0x000ea20008000a00 */
[----:B0-----:R-:W-:Y:S02]  /*00f0*/  DFMA R12, R12, R6, R2 ;  /* 0x000000060c0c722b */ /* 0x001fe40000000002 */
[CC--:B------:R-:W-:Y:S02]  /*0100*/  DFMA R4, R34.reuse, R34.reuse, -144 ;  /* 0xc06200002204742b */ /* 0x0c0fe40000000022 */
[C---:B------:R-:W-:Y:S02]  /*0110*/  DFMA R22, -R34.reuse, R34, 64 ;  /* 0x405000002216742b */ /* 0x040fe40000000122 */
[----:B------:R-:W-:Y:S02]  /*0120*/  DADD R18, R34, -5 ;  /* 0xc014000022127429 */ /* 0x000fe40000000000 */
[----:B------:R-:W-:-:S02]  /*0130*/  DFMA R2, R12, R12, -144 ;  /* 0xc06200000c02742b */ /* 0x000fc4000000000c */
[----:B-1----:R-:W-:Y:S02]  /*0140*/  DFMA R16, R16, R6, UR8 ;  /* 0x0000000810107e2b */ /* 0x002fe40008000006 */
[----:B------:R-:W-:Y:S01]  /*0150*/  DFMA R24, -R12, R12, 64 ;  /* 0x405000000c18742b */ /* 0x000fe2000000010c */
[----:B------:R-:W-:Y:S01]  /*0160*/  IMAD.MOV.U32 R6, RZ, RZ, R5 ;  /* 0x000000ffff067224 */ /* 0x000fe200078e0005 */
[----:B------:R-:W-:Y:S01]  /*0170*/  MOV R8, R4 ;  /* 0x0000000400087202 */ /* 0x000fe20000000f00 */
[----:B------:R-:W-:Y:S01]  /*0180*/  IMAD.MOV.U32 R10, RZ, RZ, R4 ;  /* 0x000000ffff0a7224 */ /* 0x000fe200078e0004 */
[C-C-:B------:R-:W-:Y:S01]  /*0190*/  DSETP.MIN.AND P0, P2, R4.reuse, R2.reuse, PT ;  /* 0x000000020400722a */ /* 0x140fe20003a00000 */
[----:B------:R-:W-:Y:S01]  /*01a0*/  IMAD.MOV.U32 R20, RZ, RZ, R22 ;  /* 0x000000ffff147224 */ /* 0x000fe200078e0016 */
[----:B------:R-:W-:Y:S01]  /*01b0*/  DSETP.MAX.AND P1, P4, R4, R2, PT ;  /* 0x000000020400722a */ /* 0x000fe20003c2f000 */
[----:B------:R-:W-:Y:S01]  /*01c0*/  IMAD.MOV.U32 R7, RZ, RZ, R3 ;  /* 0x000000ffff077224 */ /* 0x000fe200078e0003 */
[C-C-:B------:R-:W-:Y:S01]  /*01d0*/  DSETP.MIN.AND P5, P6, R22.reuse, R24.reuse, PT ;  /* 0x000000181600722a */ /* 0x140fe20003ea0000 */
[----:B------:R-:W-:Y:S01]  /*01e0*/  IMAD.MOV.U32 R4, RZ, RZ, R23 ;  /* 0x000000ffff047224 */ /* 0x000fe200078e0017 */
[----:B------:R-:W-:Y:S01]  /*01f0*/  MOV R21, R3 ;  /* 0x0000000300157202 */ /* 0x000fe20000000f00 */
[----:B------:R-:W-:Y:S01]  /*0200*/  IMAD.MOV.U32 R37, RZ, RZ, R2 ;  /* 0x000000ffff257224 */ /* 0x000fe200078e0002 */
[----:B------:R-:W-:Y:S01]  /*0210*/  FSEL R11, R6, R7, P0 ;  /* 0x00000007060b7208 */ /* 0x000fe20000000000 */
[----:B------:R-:W-:Y:S01]  /*0220*/  IMAD.MOV.U32 R27, RZ, RZ, R24 ;  /* 0x000000ffff1b7224 */ /* 0x000fe200078e0018 */
[----:B------:R-:W-:Y:S01]  /*0230*/  MOV R6, R22 ;  /* 0x0000001600067202 */ /* 0x000fe20000000f00 */
[----:B------:R-:W-:Y:S01]  /*0240*/  IMAD.MOV.U32 R9, RZ, RZ, R5 ;  /* 0x000000ffff097224 */ /* 0x000fe200078e0005 */
[----:B------:R-:W-:Y:S01]  /*0250*/  MOV R5, R25 ;  /* 0x0000001900057202 */ /* 0x000fe20000000f00 */
[----:B------:R-:W-:Y:S01]  /*0260*/  IMAD.MOV.U32 R33, RZ, RZ, R2 ;  /* 0x000000ffff217224 */ /* 0x000fe200078e0002 */
[----:B------:R-:W-:Y:S01]  /*0270*/  @P2 LOP3.LUT R11, R7, 0x80000, RZ, 0xfc, !PT ;  /* 0x00080000070b2812 */ /* 0x000fe200078efcff */
[----:B------:R-:W-:Y:S01]  /*0280*/  DSETP.MAX.AND P2, P3, R22, R24, PT ;  /* 0x000000181600722a */ /* 0x000fe20003b4f000 */
[----:B------:R-:W-:Y:S01]  /*0290*/  IMAD.MOV.U32 R7, RZ, RZ, R23 ;  /* 0x000000ffff077224 */ /* 0x000fe200078e0017 */
[----:B------:R-:W-:Y:S01]  /*02a0*/  DADD R22, R12, -5 ;  /* 0xc01400000c167429 */ /* 0x000fe20000000000 */
[----:B------:R-:W-:Y:S01]  /*02b0*/  IMAD.MOV.U32 R29, RZ, RZ, R25 ;  /* 0x000000ffff1d7224 */ /* 0x000fe200078e0019 */
[----:B------:R-:W-:Y:S01]  /*02c0*/  SEL R8, R8, R37, P1 ;  /* 0x0000002508087207 */ /* 0x000fe20000800000 */
[----:B------:R-:W-:Y:S01]  /*02d0*/  IMAD.MOV.U32 R31, RZ, RZ, R24 ;  /* 0x000000ffff1f7224 */ /* 0x000fe200078e0018 */
[----:B------:R-:W-:Y:S01]  /*02e0*/  SEL R6, R6, R27, P2 ;  /* 0x0000001b06067207 */ /* 0x000fe20001000000 */
[----:B------:R-:W-:Y:S01]  /*02f0*/  DFMA R2, R18, R18, 144 ;  /* 0x406200001202742b */ /* 0x000fe20000000012 */
[----:B------:R-:W-:Y:S01]  /*0300*/  FSEL R9, R9, R21, P1 ;  /* 0x0000001509097208 */ /* 0x000fe20000800000 */
[----:B------:R-:W-:Y:S01]  /*0310*/  DFMA R24, R14, R14, 144 ;  /* 0x406200000e18742b */ /* 0x000fe2000000000e */
[----:B------:R-:W-:Y:S01]  /*0320*/  @P4 LOP3.LUT R9, R21, 0x80000, RZ, 0xfc, !PT ;  /* 0x0008000015094812 */ /* 0x000fe200078efcff */
[----:B------:R-:W-:Y:S01]  /*0330*/  DFMA R36, R22, R22, 144 ;  /* 0x406200001624742b */ /* 0x000fe20000000016 */
[----:B------:R-:W-:Y:S01]  /*0340*/  FSEL R21, R4, R29, P5 ;  /* 0x0000001d04157208 */ /* 0x000fe20002800000 */
[----:B------:R-:W-:Y:S01]  /*0350*/  DFMA R26, R16, R16, 144 ;  /* 0x40620000101a742b */ /* 0x000fe20000000010 */
[----:B------:R-:W-:Y:S01]  /*0360*/  SEL R20, R20, R31, P5 ;  /* 0x0000001f14147207 */ /* 0x000fe20002800000 */
[----:B------:R-:W-:Y:S01]  /*0370*/  DADD R2, R2, -144 ;  /* 0xc062000002027429 */ /* 0x000fe20000000000 */
[----:B------:R-:W-:Y:S01]  /*0380*/  @P6 LOP3.LUT R21, R29, 0x80000, RZ, 0xfc, !PT ;  /* 0x000800001d156812 */ /* 0x000fe200078efcff */
[----:B------:R-:W-:Y:S01]  /*0390*/  DADD R24, R24, -144 ;  /* 0xc062000018187429 */ /* 0x000fe20000000000 */
[----:B------:R-:W-:Y:S01]  /*03a0*/  FSEL R7, R7, R5, P2 ;  /* 0x0000000507077208 */ /* 0x000fe20001000000 */
[----:B------:R-:W-:Y:S01]  /*03b0*/  DADD R36, R36, -144 ;  /* 0xc062000024247429 */ /* 0x000fe20000000000 */
[----:B------:R-:W-:Y:S01]  /*03c0*/  SEL R10, R10, R33, P0 ;  /* 0x000000210a0a7207 */ /* 0x000fe20000000000 */
[----:B------:R-:W-:Y:S01]  /*03d0*/  DADD R26, R26, -144 ;  /* 0xc06200001a1a7429 */ /* 0x000fe20000000000 */
[----:B------:R-:W-:Y:S01]  /*03e0*/  @P3 LOP3.LUT R7, R5, 0x80000, RZ, 0xfc, !PT ;  /* 0x0008000005073812 */ /* 0x000fe200078efcff */
[----:B------:R-:W-:-:S02]  /*03f0*/  DFMA R38, -R18, R18, 64 ;  /* 0x405000001226742b */ /* 0x000fc40000000112 */
[----:B------:R-:W-:Y:S01]  /*0400*/  IMAD.MOV.U32 R28, RZ, RZ, R2 ;  /* 0x000000ffff1c7224 */ /* 0x000fe200078e0002 */
[----:B------:R-:W-:Y:S01]  /*0410*/  DFMA R22, -R22, R22, 64 ;  /* 0x405000001616742b */ /* 0x000fe20000000116 */
[----:B------:R-:W-:Y:S01]  /*0420*/  IMAD.MOV.U32 R32, RZ, RZ, R3 ;  /* 0x000000ffff207224 */ /* 0x000fe200078e0003 */
[----:B------:R-:W-:Y:S01]  /*0430*/  DSETP.MIN.AND P5, P4, R2, R36, PT ;  /* 0x000000240200722a */ /* 0x000fe20003ca0000 */
[----:B------:R-:W-:Y:S01]  /*0440*/  IMAD.MOV.U32 R29, RZ, RZ, R36 ;  /* 0x000000ffff1d7224 */ /* 0x000fe200078e0024 */
[----:B------:R-:W-:Y:S01]  /*0450*/  DSETP.MIN.AND P2, P6, R24, R26, PT ;  /* 0x0000001a1800722a */ /* 0x000fe20003e40000 */
[----:B------:R-:W-:Y:S01]  /*0460*/  IMAD.MOV.U32 R30, RZ, RZ, R27 ;  /* 0x000000ffff1e7224 */ /* 0x000fe200078e001b */
[----:B------:R-:W-:Y:S01]  /*0470*/  MOV R31, R37 ;  /* 0x00000025001f7202 */ /* 0x000fe20000000f00 */
[----:B------:R-:W-:Y:S01]  /*0480*/  DSETP.MAX.AND P0, P1, R2, R36, PT ;  /* 0x000000240200722a */ /* 0x000fe2000390f000 */
[----:B------:R-:W-:Y:S01]  /*0490*/  SEL R28, R28, R29, P5 ;  /* 0x0000001d1c1c7207 */ /* 0x000fe20002800000 */
[----:B------:R-:W-:Y:S01]  /*04a0*/  IMAD.MOV.U32 R4, RZ, RZ, R2 ;  /* 0x000000ffff047224 */ /* 0x000fe200078e0002 */
[----:B------:R-:W-:Y:S01]  /*04b0*/  MOV R29, R25 ;  /* 0x00000019001d7202 */ /* 0x000fe20000000f00 */
[----:B------:R-:W-:Y:S01]  /*04c0*/  IMAD.MOV.U32 R2, RZ, RZ, R36 ;  /* 0x000000ffff027224 */ /* 0x000fe200078e0024 */
[----:B------:R-:W-:Y:S01]  /*04d0*/  FSEL R33, R32, R31, P5 ;  /* 0x0000001f20217208 */ /* 0x000fe20002800000 */
[--C-:B------:R-:W-:Y:S01]  /*04e0*/  IMAD.MOV.U32 R36, RZ, RZ, R26.reuse ;  /* 0x000000ffff247224 */ /* 0x100fe200078e001a */
[----:B------:R-:W-:Y:S01]  /*04f0*/  FSEL R29, R29, R30, P2 ;  /* 0x0000001e1d1d7208 */ /* 0x000fe20001000000 */
[----:B------:R-:W-:Y:S01]  /*0500*/  IMAD.MOV.U32 R5, RZ, RZ, R37 ;  /* 0x000000ffff057224 */ /* 0x000fe200078e0025 */
[----:B------:R-:W-:Y:S01]  /*0510*/  @P4 LOP3.LUT R33, R31, 0x80000, RZ, 0xfc, !PT ;  /* 0x000800001f214812 */ /* 0x000fe200078efcff */
[----:B------:R-:W-:Y:S01]  /*0520*/  IMAD.MOV.U32 R31, RZ, RZ, R26 ;  /* 0x000000ffff1f7224 */ /* 0x000fe200078e001a */
[----:B------:R-:W-:Y:S01]  /*0530*/  @P6 LOP3.LUT R29, R30, 0x80000, RZ, 0xfc, !PT ;  /* 0x000800001e1d6812 */ /* 0x000fe200078efcff */
[----:B------:R-:W-:Y:S01]  /*0540*/  IMAD.MOV.U32 R30, RZ, RZ, R24 ;  /* 0x000000ffff1e7224 */ /* 0x000fe200078e0018 */
[----:B------:R-:W-:Y:S01]  /*0550*/  DADD R38, R38, -64 ;  /* 0xc050000026267429 */ /* 0x000fe20000000000 */
[----:B------:R-:W-:Y:S01]  /*0560*/  FSEL R3, R3, R5, P0 ;  /* 0x0000000503037208 */ /* 0x000fe20000000000 */
[----:B------:R-:W-:Y:S01]  /*0570*/  DADD R22, R22, -64 ;  /* 0xc050000016167429 */ /* 0x000fe20000000000 */
[----:B------:R-:W-:-:S02]  /*0580*/  @P1 LOP3.LUT R3, R5, 0x80000, RZ, 0xfc, !PT ;  /* 0x0008000005031812 */ /* 0x000fc400078efcff */
[----:B------:R-:W-:Y:S01]  /*0590*/  SEL R30, R30, R31, P2 ;  /* 0x0000001f1e1e7207 */ /* 0x000fe20001000000 */
[----:B------:R-:W-:Y:S01]  /*05a0*/  DSETP.MAX.AND P2, P3, R24, R26, PT ;  /* 0x0000001a1800722a */ /* 0x000fe20003b4f000 */
[----:B------:R-:W-:Y:S01]  /*05b0*/  MOV R31, R29 ;  /* 0x0000001d001f7202 */ /* 0x000fe20000000f00 */
[----:B------:R-:W-:Y:S01]  /*05c0*/  IMAD.MOV.U32 R29, RZ, RZ, R24 ;  /* 0x000000ffff1d7224 */ /* 0x000fe200078e0018 */
[----:B------:R-:W-:Y:S01]  /*05d0*/  SEL R2, R4, R2, P0 ;  /* 0x0000000204027207 */ /* 0x000fe20000000000 */
[----:B------:R-:W-:Y:S01]  /*05e0*/  IMAD.MOV.U32 R24, RZ, RZ, R27 ;  /* 0x000000ffff187224 */ /* 0x000fe200078e001b */
[----:B------:R-:W-:Y:S01]  /*05f0*/  DFMA R26, -R14, R14, RZ ;  /* 0x0000000e0e1a722b */ /* 0x000fe200000001ff */
[----:B------:R-:W-:Y:S01]  /*0600*/  IMAD.MOV.U32 R4, RZ, RZ, R23 ;  /* 0x000000ffff047224 */ /* 0x000fe200078e0017 */
[----:B------:R-:W-:Y:S01]  /*0610*/  DADD R10, R10, R30 ;  /* 0x000000000a0a7229 */ /* 0x000fe2000000001e */
[----:B------:R-:W-:Y:S01]  /*0620*/  SEL R36, R29, R36, P2 ;  /* 0x000000241d247207 */ /* 0x000fe20001000000 */
[----:B------:R-:W-:Y:S01]  /*0630*/  DFMA R30, -R16, R16, RZ ;  /* 0x00000010101e722b */ /* 0x000fe200000001ff */
[----:B------:R-:W-:Y:S01]  /*0640*/  FSEL R25, R25, R24, P2 ;  /* 0x0000001819197208 */ /* 0x000fe20001000000 */
[----:B------:R-:W-:-:S03]  /*0650*/  DSETP.MIN.AND P6, P1, R38, R22, PT ;  /* 0x000000162600722a */ /* 0x000fc600039c0000 */
[----:B------:R-:W-:Y:S01]  /*0660*/  @P3 LOP3.LUT R25, R24, 0x80000, RZ, 0xfc, !PT ;  /* 0x0008000018193812 */ /* 0x000fe200078efcff */
[----:B------:R-:W-:Y:S02]  /*0670*/  IMAD.MOV.U32 R24, RZ, RZ, R27 ;  /* 0x000000ffff187224 */ /* 0x000fe400078e001b */
[----:B------:R-:W-:Y:S01]  /*0680*/  DSETP.MIN.AND P2, P3, R26, R30, PT ;  /* 0x0000001e1a00722a */ /* 0x000fe20003b40000 */
[----:B------:R-:W-:Y:S01]  /*0690*/  MOV R37, R25 ;  /* 0x0000001900257202 */ /* 0x000fe20000000f00 */
[----:B------:R-:W-:-:S05]  /*06a0*/  IMAD.MOV.U32 R29, RZ, RZ, R31 ;  /* 0x000000ffff1d7224 */ /* 0x000fca00078e001f */
[----:B------:R-:W-:Y:S01]  /*06b0*/  FSEL R25, R24, R29, P2 ;  /* 0x0000001d18197208 */ /* 0x000fe20001000000 */
[----:B------:R-:W-:Y:S01]  /*06c0*/  IMAD.MOV.U32 R24, RZ, RZ, R26 ;  /* 0x000000ffff187224 */ /* 0x000fe200078e001a */
[----:B------:R-:W-:Y:S01]  /*06d0*/  DADD R8, R8, R36 ;  /* 0x0000000008087229 */ /* 0x000fe20000000024 */
[----:B------:R-:W-:-:S04]  /*06e0*/  IMAD.MOV.U32 R37, RZ, RZ, R22 ;  /* 0x000000ffff257224 */ /* 0x000fc800078e0016 */
[----:B------:R-:W-:Y:S02]  /*06f0*/  @P3 LOP3.LUT R25, R29, 0x80000, RZ, 0xfc, !PT ;  /* 0x000800001d193812 */ /* 0x000fe400078efcff */
[----:B------:R-:W-:-:S04]  /*0700*/  MOV R29, R30 ;  /* 0x0000001e001d7202 */ /* 0x000fc80000000f00 */
[----:B------:R-:W-:Y:S01]  /*0710*/  SEL R24, R24, R29, P2 ;  /* 0x0000001d18187207 */ /* 0x000fe20001000000 */
[----:B------:R-:W-:Y:S01]  /*0720*/  DSETP.MAX.AND P2, P3, R26, R30, PT ;  /* 0x0000001e1a00722a */ /* 0x000fe20003b4f000 */
[----:B------:R-:W-:-:S04]  /*0730*/  IMAD.MOV.U32 R29, RZ, RZ, R38 ;  /* 0x000000ffff1d7224 */ /* 0x000fc800078e0026 */
[----:B------:R-:W-:Y:S01]  /*0740*/  DADD R24, R20, R24 ;  /* 0x0000000014187229 */ /* 0x000fe20000000018 */
[----:B------:R-:W-:Y:S02]  /*0750*/  IMAD.MOV.U32 R20, RZ, RZ, R31 ;  /* 0x000000ffff147224 */ /* 0x000fe400078e001f */
[----:B------:R-:W-:-:S03]  /*0760*/  IMAD.MOV.U32 R21, RZ, RZ, R26 ;  /* 0x000000ffff157224 */ /* 0x000fc600078e001a */
[----:B------:R-:W-:Y:S02]  /*0770*/  FSEL R27, R27, R20, P2 ;  /* 0x000000141b1b7208 */ /* 0x000fe40001000000 */
[----:B------:R-:W-:Y:S01]  /*0780*/  SEL R26, R21, R30, P2 ;  /* 0x0000001e151a7207 */ /* 0x000fe20001000000 */
[----:B------:R-:W-:Y:S01]  /*0790*/  DFMA R30, R14, R14, -144 ;  /* 0xc06200000e1e742b */ /* 0x000fe2000000000e */
[----:B------:R-:W-:Y:S01]  /*07a0*/  @P3 LOP3.LUT R27, R20, 0x80000, RZ, 0xfc, !PT ;  /* 0x00080000141b3812 */ /* 0x000fe200078efcff */
[----:B------:R-:W-:-:S05]  /*07b0*/  DFMA R20, R16, R16, -144 ;  /* 0xc06200001014742b */ /* 0x000fca0000000010 */
[----:B------:R-:W-:Y:S01]  /*07c0*/  DADD R6, R6, R26 ;  /* 0x0000000006067229 */ /* 0x000fe2000000001a */
[----:B------:R-:W-:Y:S02]  /*07d0*/  IMAD.MOV.U32 R26, RZ, RZ, R22 ;  /* 0x000000ffff1a7224 */ /* 0x000fe400078e0016 */
[C-C-:B------:R-:W-:Y:S01]  /*07e0*/  DSETP.MIN.AND P5, P3, R30.reuse, R20.reuse, PT ;  /* 0x000000141e00722a */ /* 0x140fe20003ba0000 */
[--C-:B------:R-:W-:Y:S01]  /*07f0*/  IMAD.MOV.U32 R36, RZ, RZ, R30.reuse ;  /* 0x000000ffff247224 */ /* 0x100fe200078e001e */
[----:B------:R-:W-:Y:S01]  /*0800*/  DSETP.MAX.AND P2, P4, R30, R20, PT ;  /* 0x000000141e00722a */ /* 0x000fe20003c4f000 */
[----:B------:R-:W-:Y:S01]  /*0810*/  IMAD.MOV.U32 R32, RZ, RZ, R30 ;  /* 0x000000ffff207224 */ /* 0x000fe200078e001e */
[----:B------:R-:W-:Y:S01]  /*0820*/  MOV R27, R31 ;  /* 0x0000001f001b7202 */ /* 0x000fe20000000f00 */
[----:B------:R-:W-:Y:S01]  /*0830*/  IMAD.MOV.U32 R5, RZ, RZ, R20 ;  /* 0x000000ffff057224 */ /* 0x000fe200078e0014 */
[----:B------:R-:W-:Y:S01]  /*0840*/  MOV R18, R21 ;  /* 0x0000001500127202 */ /* 0x000fe20000000f00 */
[----:B------:R-:W-:-:S02]  /*0850*/  IMAD.MOV.U32 R30, RZ, RZ, R38 ;  /* 0x000000ffff1e7224 */ /* 0x000fc400078e0026 */
[----:B------:R-:W-:Y:S01]  /*0860*/  IMAD.MOV.U32 R19, RZ, RZ, R31 ;  /* 0x000000ffff137224 */ /* 0x000fe200078e001f */
[-C--:B------:R-:W-:Y:S02]  /*0870*/  SEL R36, R36, R5.reuse, P5 ;  /* 0x0000000524247207 */ /* 0x080fe40002800000 */
[----:B------:R-:W-:Y:S02]  /*0880*/  SEL R32, R32, R5, P2 ;  /* 0x0000000520207207 */ /* 0x000fe40001000000 */
[----:B------:R-:W-:Y:S01]  /*0890*/  FSEL R5, R27, R18, P5 ;  /* 0x000000121b057208 */ /* 0x000fe20002800000 */
[----:B------:R-:W-:Y:S01]  /*08a0*/  DSETP.MAX.AND P5, P0, R38, R22, PT ;  /* 0x000000162600722a */ /* 0x000fe200038af000 */
[----:B------:R-:W-:Y:S01]  /*08b0*/  @P3 LOP3.LUT R5, R18, 0x80000, RZ, 0xfc, !PT ;  /* 0x0008000012053812 */ /* 0x000fe200078efcff */
[----:B------:R-:W-:Y:S01]  /*08c0*/  IMAD.MOV.U32 R27, RZ, RZ, R39 ;  /* 0x000000ffff1b7224 */ /* 0x000fe200078e0027 */
[----:B------:R-:W-:Y:S02]  /*08d0*/  SEL R30, R30, R37, P6 ;  /* 0x000000251e1e7207 */ /* 0x000fe40003000000 */
[----:B------:R-:W-:-:S02]  /*08e0*/  MOV R37, R5 ;  /* 0x0000000500257202 */ /* 0x000fc40000000f00 */
[----:B------:R-:W-:Y:S01]  /*08f0*/  SEL R26, R29, R26, P5 ;  /* 0x0000001a1d1a7207 */ /* 0x000fe20002800000 */
[----:B------:R-:W-:Y:S01]  /*0900*/  IMAD.MOV.U32 R29, RZ, RZ, R33 ;  /* 0x000000ffff1d7224 */ /* 0x000fe200078e0021 */
[----:B------:R-:W-:Y:S02]  /*0910*/  FSEL R19, R19, R21, P2 ;  /* 0x0000001513137208 */ /* 0x000fe40001000000 */
[----:B------:R-:W-:Y:S01]  /*0920*/  @P4 LOP3.LUT R19, R21, 0x80000, RZ, 0xfc, !PT ;  /* 0x0008000015134812 */ /* 0x000fe200078efcff */
[----:B------:R-:W-:Y:S01]  /*0930*/  DFMA R20, -R16, R16, 64 ;  /* 0x405000001014742b */ /* 0x000fe20000000110 */
[----:B------:R-:W-:Y:S01]  /*0940*/  MOV R31, R39 ;  /* 0x00000027001f7202 */ /* 0x000fe20000000f00 */
[----:B------:R-:W-:Y:S01]  /*0950*/  DADD R28, R28, R36 ;  /* 0x000000001c1c7229 */ /* 0x000fe20000000024 */
[----:B------:R-:W-:Y:S01]  /*0960*/  FSEL R27, R27, R4, P6 ;  /* 0x000000041b1b7208 */ /* 0x000fe20003000000 */
[----:B------:R-:W-:Y:S01]  /*0970*/  DFMA R36, -R14, R14, 64 ;  /* 0x405000000e24742b */ /* 0x000fe2000000010e */
[----:B------:R-:W-:-:S02]  /*0980*/  @P1 LOP3.LUT R27, R4, 0x80000, RZ, 0xfc, !PT ;  /* 0x00080000041b1812 */ /* 0x000fc400078efcff */
[----:B------:R-:W-:Y:S02]  /*0990*/  FSEL R5, R31, R23, P5 ;  /* 0x000000171f057208 */ /* 0x000fe40002800000 */
[----:B------:R-:W-:Y:S01]  /*09a0*/  @P0 LOP3.LUT R5, R23, 0x80000, RZ, 0xfc, !PT ;  /* 0x0008000017050812 */ /* 0x000fe200078efcff */
[--C-:B------:R-:W-:Y:S02]  /*09b0*/  IMAD.MOV.U32 R23, RZ, RZ, R20.reuse ;  /* 0x000000ffff177224 */ /* 0x100fe400078e0014 */
[C-C-:B------:R-:W-:Y:S01]  /*09c0*/  DSETP.MIN.AND P1, P2, R36.reuse, R20.reuse, PT ;  /* 0x000000142400722a */ /* 0x140fe20003a20000 */
[----:B------:R-:W-:Y:S01]  /*09d0*/  IMAD.MOV.U32 R33, RZ, RZ, R20 ;  /* 0x000000ffff217224 */ /* 0x000fe200078e0014 */
[----:B------:R-:W-:Y:S01]  /*09e0*/  DSETP.MAX.AND P0, P3, R36, R20, PT ;  /* 0x000000142400722a */ /* 0x000fe20003b0f000 */
[----:B------:R-:W-:Y:S01]  /*09f0*/  IMAD.MOV.U32 R4, RZ, RZ, R36 ;  /* 0x000000ffff047224 */ /* 0x000fe200078e0024 */
[----:B------:R-:W-:Y:S02]  /*0a00*/  MOV R31, R37 ;  /* 0x00000025001f7202 */ /* 0x000fe40000000f00 */
[----:B------:R-:W-:-:S02]  /*0a10*/  MOV R20, R8 ;  /* 0x0000000800147202 */ /* 0x000fc40000000f00 */
[C---:B------:R-:W-:Y:S01]  /*0a20*/  SEL R18, R4.reuse, R23, P1 ;  /* 0x0000001704127207 */ /* 0x040fe20000800000 */
[----:B------:R-:W-:Y:S01]  /*0a30*/  IMAD.MOV.U32 R23, RZ, RZ, R37 ;  /* 0x000000ffff177224 */ /* 0x000fe200078e0025 */
[----:B------:R-:W-:Y:S01]  /*0a40*/  SEL R22, R4, R33, P0 ;  /* 0x0000002104167207 */ /* 0x000fe20000000000 */
[----:B------:R-:W-:Y:S01]  /*0a50*/  IMAD.MOV.U32 R4, RZ, RZ, R21 ;  /* 0x000000ffff047224 */ /* 0x000fe200078e0015 */
[----:B------:R-:W-:Y:S02]  /*0a60*/  MOV R33, R19 ;  /* 0x0000001300217202 */ /* 0x000fe40000000f00 */
[----:B------:R-:W-:Y:S01]  /*0a70*/  FSEL R23, R23, R21, P0 ;  /* 0x0000001517177208 */ /* 0x000fe20000000000 */
[----:B------:R-:W-:Y:S01]  /*0a80*/  DSETP.MAX.AND P5, P0, R8, R6, PT ;  /* 0x000000060800722a */ /* 0x000fe200038af000 */
[----:B------:R-:W-:Y:S02]  /*0a90*/  FSEL R31, R31, R4, P1 ;  /* 0x000000041f1f7208 */ /* 0x000fe40000800000 */
[----:B------:R-:W-:Y:S01]  /*0aa0*/  @P2 LOP3.LUT R31, R4, 0x80000, RZ, 0xfc, !PT ;  /* 0x00080000041f2812 */ /* 0x000fe200078efcff */
[----:B------:R-:W-:Y:S01]  /*0ab0*/  DADD R2, R2, R32 ;  /* 0x0000000002027229 */ /* 0x000fe20000000020 */
[----:B------:R-:W-:Y:S01]  /*0ac0*/  @P3 LOP3.LUT R23, R21, 0x80000, RZ, 0xfc, !PT ;  /* 0x0008000015173812 */ /* 0x000fe200078efcff */
[----:B------:R-:W-:Y:S01]  /*0ad0*/  IMAD.MOV.U32 R4, RZ, RZ, R7 ;  /* 0x000000ffff047224 */ /* 0x000fe200078e0007 */
[----:B------:R-:W-:Y:S01]  /*0ae0*/  DSETP.MAX.AND P1, P2, R10, R24, PT ;  /* 0x000000180a00722a */ /* 0x000fe20003a2f000 */
[----:B------:R-:W-:-:S02]  /*0af0*/  IMAD.MOV.U32 R19, RZ, RZ, R31 ;  /* 0x000000ffff137224 */ /* 0x000fc400078e001f */
[----:B------:R-:W-:Y:S02]  /*0b00*/  IMAD.MOV.U32 R31, RZ, RZ, R27 ;  /* 0x000000ffff1f7224 */ /* 0x000fe400078e001b */
[----:B------:R-:W-:Y:S02]  /*0b10*/  IMAD.MOV.U32 R27, RZ, RZ, R5 ;  /* 0x000000ffff1b7224 */ /* 0x000fe400078e0005 */
[----:B------:R-:W-:Y:S02]  /*0b20*/  IMAD.MOV.U32 R21, RZ, RZ, R9 ;  /* 0x000000ffff157224 */ /* 0x000fe400078e0009 */
[----:B------:R-:W-:Y:S01]  /*0b30*/  DADD R18, R30, R18 ;  /* 0x000000001e127229 */ /* 0x000fe20000000012 */
[----:B------:R-:W-:Y:S01]  /*0b40*/  IMAD.MOV.U32 R7, RZ, RZ, R24 ;  /* 0x000000ffff077224 */ /* 0x000fe200078e0018 */
[----:B------:R-:W-:Y:S01]  /*0b50*/  DADD R22, R26, R22 ;  /* 0x000000001a167229 */ /* 0x000fe20000000016 */
[----:B------:R-:W-:Y:S01]  /*0b60*/  MOV R24, R3 ;  /* 0x0000000300187202 */ /* 0x000fe20000000f00 */
[----:B------:R-:W-:Y:S01]  /*0b70*/  IMAD.MOV.U32 R8, RZ, RZ, R2 ;  /* 0x000000ffff087224 */ /* 0x000fe200078e0002 */
[----:B------:R-:W-:Y:S01]  /*0b80*/  MOV R27, R6 ;  /* 0x00000006001b7202 */ /* 0x000fe20000000f00 */
[----:B------:R-:W-:Y:S01]  /*0b90*/  IMAD.MOV.U32 R5, RZ, RZ, R25 ;  /* 0x000000ffff057224 */ /* 0x000fe200078e0019 */
[----:B------:R-:W-:Y:S01]  /*0ba0*/  FSEL R21, R21, R4, P5 ;  /* 0x0000000415157208 */ /* 0x000fe20002800000 */
[----:B------:R-:W-:Y:S01]  /*0bb0*/  IMAD.MOV.U32 R6, RZ, RZ, R10 ;  /* 0x000000ffff067224 */ /* 0x000fe200078e000a */
[----:B------:R-:W-:Y:S01]  /*0bc0*/  @P0 LOP3.LUT R21, R4, 0x80000, RZ, 0xfc, !PT ;  /* 0x0008000004150812 */ /* 0x000fe200078efcff */
[----:B------:R-:W-:Y:S01]  /*0bd0*/  DSETP.MAX.AND P3, P4, R2, R22, PT ;  /* 0x000000160200722a */ /* 0x000fe20003c6f000 */
[----:B------:R-:W-:Y:S01]  /*0be0*/  IMAD.MOV.U32 R10, RZ, RZ, R28 ;  /* 0x000000ffff0a7224 */ /* 0x000fe200078e001c */
[----:B------:R-:W-:Y:S01]  /*0bf0*/  SEL R2, R20, R27, P5 ;  /* 0x0000001b14027207 */ /* 0x000fe20002800000 */
[----:B------:R-:W-:Y:S01]  /*0c00*/  DSETP.MAX.AND P6, P5, R28, R18, PT ;  /* 0x000000121c00722a */ /* 0x000fe20003dcf000 */
[----:B------:R-:W-:Y:S01]  /*0c10*/  IMAD.MOV.U32 R9, RZ, RZ, R22 ;  /* 0x000000ffff097224 */ /* 0x000fe200078e0016 */
[----:B------:R-:W-:Y:S01]  /*0c20*/  SEL R6, R6, R7, P1 ;  /* 0x0000000706067207 */ /* 0x000fe20000800000 */
[----:B------:R-:W-:Y:S01]  /*0c30*/  IMAD.MOV.U32 R3, RZ, RZ, R18 ;  /* 0x000000ffff037224 */ /* 0x000fe200078e0012 */
[----:B------:R-:W-:Y:S01]  /*0c40*/  FSEL R25, R24, R23, P3 ;  /* 0x0000001718197208 */ /* 0x000fe20001800000 */
[----:B------:R-:W-:Y:S01]  /*0c50*/  IMAD.MOV.U32 R4, RZ, RZ, R2 ;  /* 0x000000ffff047224 */ /* 0x000fe200078e0002 */
[----:B------:R-:W-:-:S02]  /*0c60*/  SEL R8, R8, R9, P3 ;  /* 0x0000000908087207 */ /* 0x000fc40001800000 */
[----:B------:R-:W-:Y:S02]  /*0c70*/  SEL R10, R10, R3, P6 ;  /* 0x000000030a0a7207 */ /* 0x000fe40003000000 */
[----:B------:R-:W-:Y:S02]  /*0c80*/  MOV R3, R21 ;  /* 0x0000001500037202 */ /* 0x000fe40000000f00 */
[----:B------:R-:W-:Y:S02]  /*0c90*/  @P4 LOP3.LUT R25, R23, 0x80000, RZ, 0xfc, !PT ;  /* 0x0008000017194812 */ /* 0x000fe400078efcff */
[----:B------:R-:W-:Y:S02]  /*0ca0*/  FSEL R7, R11, R5, P1 ;  /* 0x000000050b077208 */ /* 0x000fe40000800000 */
[----:B------:R-:W-:Y:S01]  /*0cb0*/  @P2 LOP3.LUT R7, R5, 0x80000, RZ, 0xfc, !PT ;  /* 0x0008000005072812 */ /* 0x000fe200078efcff */
[----:B------:R-:W-:Y:S01]  /*0cc0*/  IMAD.MOV.U32 R9, RZ, RZ, R25 ;  /* 0x000000ffff097224 */ /* 0x000fe200078e0019 */
[----:B------:R-:W-:Y:S01]  /*0cd0*/  FSEL R11, R29, R19, P6 ;  /* 0x000000131d0b7208 */ /* 0x000fe20003000000 */
[----:B------:R-:W0:Y:S01]  /*0ce0*/  LDC R5, c[0x0][0x360] ;  /* 0x0000d800ff057b82 */ /* 0x000e220000000800 */
[----:B------:R-:W-:Y:S01]  /*0cf0*/  @P5 LOP3.LUT R11, R19, 0x80000, RZ, 0xfc, !PT ;  /* 0x00080000130b5812 */ /* 0x000fe200078efcff */
[----:B------:R-:W-:-:S02]  /*0d00*/  IMAD.MOV.U32 R18, RZ, RZ, R9 ;  /* 0x000000ffff127224 */ /* 0x000fc400078e0009 */
[----:B------:R-:W-:Y:S01]  /*0d10*/  DSETP.MAX.AND P2, P3, R2, R8, PT ;  /* 0x000000080200722a */ /* 0x000fe20003b4f000 */
[----:B------:R-:W-:Y:S02]  /*0d20*/  MOV R2, R6 ;  /* 0x0000000600027202 */ /* 0x000fe40000000f00 */
[----:B------:R-:W-:-:S03]  /*0d30*/  DSETP.MAX.AND P0, P1, R6, R10, PT ;  /* 0x0000000a0600722a */ /* 0x000fc6000390f000 */
[----:B------:R-:W-:Y:S01]  /*0d40*/  FSEL R19, R3, R18, P2 ;  /* 0x0000001203137208 */ /* 0x000fe20001000000 */
[----:B------:R-:W-:Y:S01]  /*0d50*/  IMAD.MOV.U32 R3, RZ, RZ, R10 ;  /* 0x000000ffff037224 */ /* 0x000fe200078e000a */
[----:B------:R-:W-:Y:S02]  /*0d60*/  SEL R6, R4, R8, P2 ;  /* 0x0000000804067207 */ /* 0x000fe40001000000 */
[----:B------:R-:W-:Y:S02]  /*0d70*/  FSEL R9, R7, R11, P0 ;  /* 0x0000000b07097208 */ /* 0x000fe40000000000 */
[----:B------:R-:W-:Y:S02]  /*0d80*/  SEL R2, R2, R3, P0 ;  /* 0x0000000302027207 */ /* 0x000fe40000000000 */
[----:B------:R-:W-:-:S03]  /*0d90*/  @P3 LOP3.LUT R19, R18, 0x80000, RZ, 0xfc, !PT ;  /* 0x0008000012133812 */ /* 0x000fc600078efcff */
[----:B------:R-:W-:Y:S02]  /*0da0*/  @P1 LOP3.LUT R9, R11, 0x80000, RZ, 0xfc, !PT ;  /* 0x000800000b091812 */ /* 0x000fe400078efcff */
[----:B------:R-:W-:Y:S01]  /*0db0*/  MOV R7, R19 ;  /* 0x0000001300077202 */ /* 0x000fe20000000f00 */
[----:B0-----:R-:W-:Y:S02]  /*0dc0*/  IMAD R0, R5, UR6, R0 ;  /* 0x0000000605007c24 */ /* 0x001fe4000f8e0200 */
[----:B------:R-:W-:-:S03]  /*0dd0*/  IMAD.MOV.U32 R3, RZ, RZ, R9 ;  /* 0x000000ffff037224 */ /* 0x000fc600078e0009 */
[----:B------:R-:W-:Y:S01]  /*0de0*/  DSETP.GE.AND P0, PT, R6, RZ, PT ;  /* 0x000000ff0600722a */ /* 0x000fe20003f06000 */
[----:B------:R-:W-:-:S13]  /*0df0*/  NOP ;  /* 0x0000000000007918 */ /* 0x000fda0000000000 */
[----:B--2---:R-:W-:Y:S05]  /*0e00*/  @!P0 BRA `(.L_x_0) ;  /* 0x0000000000a88947 */ /* 0x004fea0003800000 */
[----:B------:R-:W-:-:S14]  /*0e10*/  DSETP.GT.AND P0, PT, R2, RZ, PT ;  /* 0x000000ff0200722a */ /* 0x000fdc0003f04000 */
[----:B------:R-:W-:Y:S05]  /*0e20*/  @!P0 BRA `(.L_x_1) ;  /* 0x0000000000688947 */ /* 0x000fea0003800000 */
[----:B------:R-:W-:Y:S01]  /*0e30*/  DSETP.GE.AND P1, PT, R12, RZ, PT ;  /* 0x000000ff0c00722a */ /* 0x000fe20003f26000 */
[----:B------:R-:W-:Y:S01]  /*0e40*/  BSSY.RECONVERGENT B0, `(.L_x_2) ;  /* 0x000000a000007945 */ /* 0x000fe20003800200 */
[----:B------:R-:W-:-:S04]  /*0e50*/  DSETP.GE.AND P0, PT, R16, 12, PT ;  /* 0x402800001000742a */ /* 0x000fc80003f06000 */
[----:B------:R-:W-:Y:S02]  /*0e60*/  DSETP.GTU.OR P1, PT, R34, RZ, !P1 ;  /* 0x000000ff2200722a */ /* 0x000fe40004f2c400 */
[----:B------:R-:W-:-:S14]  /*0e70*/  DSETP.LE.AND P2, PT, R14, RZ, P0 ;  /* 0x000000ff0e00722a */ /* 0x000fdc0000743000 */
[----:B------:R-:W-:Y:S05]  /*0e80*/  @P2 BRA !P1, `(.L_x_3) ;  /* 0x0000000000142947 */ /* 0x000fea0004800000 */
[----:B------:R-:W-:-:S06]  /*0e90*/  DSETP.GE.AND P1, PT, R12, 5, PT ;  /* 0x401400000c00742a */ /* 0x000fcc0003f26000 */
[----:B------:R-:W-:-:S14]  /*0ea0*/  DSETP.GTU.OR P1, PT, R34, 5, !P1 ;  /* 0x401400002200742a */ /* 0x000fdc0004f2c400 */
[----:B------:R-:W-:Y:S05]  /*0eb0*/  @P1 EXIT ;  /* 0x000000000000194d */ /* 0x000fea0003800000 */
[----:B------:R-:W-:-:S14]  /*0ec0*/  DSETP.GTU.OR P0, PT, R14, RZ, !P0 ;  /* 0x000000ff0e00722a */ /* 0x000fdc000470c400 */
[----:B------:R-:W-:Y:S05]  /*0ed0*/  @P0 EXIT ;  /* 0x000000000000094d */ /* 0x000fea0003800000 */
.L_x_3:
[----:B------:R-:W-:Y:S05]  /*0ee0*/  BSYNC.RECONVERGENT B0 ;  /* 0x0000000000007941 */ /* 0x000fea0003800200 */
.L_x_2:
[----:B------:R-:W0:Y:S01]  /*0ef0*/  LDCU UR6, c[0x0][0x370] ;  /* 0x00006e00ff0677ac */ /* 0x000e220008000800 */
[----:B------:R-:W1:Y:S01]  /*0f00*/  LDC.64 R8, c[0x0][0x380] ;  /* 0x0000e000ff087b82 */ /* 0x000e620000000a00 */
[----:B0-----:R-:W-:-:S04]  /*0f10*/  IMAD R4, R5, UR6, R0 ;  /* 0x0000000605047c24 */ /* 0x001fc8000f8e0200 */
[----:B------:R-:W-:Y:S02]  /*0f20*/  IMAD R6, R5, UR6, R4 ;  /* 0x0000000605067c24 */ /* 0x000fe4000f8e0204 */
[----:B-1----:R-:W-:-:S04]  /*0f30*/  IMAD.WIDE R2, R0, 0x8, R8 ;  /* 0x0000000800027825 */ /* 0x002fc800078e0208 */
[----:B------:R-:W-:Y:S01]  /*0f40*/  IMAD R11, R5, UR6, R6 ;  /* 0x00000006050b7c24 */ /* 0x000fe2000f8e0206 */
[----:B------:R-:W-:Y:S01]  /*0f50*/  STG.E.64 desc[UR4][R2.64], R34 ;  /* 0x0000002202007986 */ /* 0x000fe2000c101b04 */
[----:B------:R-:W-:-:S04]  /*0f60*/  IMAD.WIDE.U32 R4, R4, 0x8, R8 ;  /* 0x0000000804047825 */ /* 0x000fc800078e0008 */
[--C-:B------:R-:W-:Y:S01]  /*0f70*/  IMAD.WIDE.U32 R6, R6, 0x8, R8.reuse ;  /* 0x0000000806067825 */ /* 0x100fe200078e0008 */
[----:B------:R-:W-:Y:S03]  /*0f80*/  STG.E.64 desc[UR4][R4.64], R12 ;  /* 0x0000000c04007986 */ /* 0x000fe6000c101b04 */
[----:B------:R-:W-:Y:S01]  /*0f90*/  IMAD.WIDE.U32 R8, R11, 0x8, R8 ;  /* 0x000000080b087825 */ /* 0x000fe200078e0008 */
[----:B------:R-:W-:Y:S04]  /*0fa0*/  STG.E.64 desc[UR4][R6.64], R14 ;  /* 0x0000000e06007986 */ /* 0x000fe8000c101b04 */
[----:B------:R-:W-:Y:S01]  /*0fb0*/  STG.E.64 desc[UR4][R8.64], R16 ;  /* 0x0000001008007986 */ /* 0x000fe2000c101b04 */
[----:B------:R-:W-:Y:S05]  /*0fc0*/  EXIT ;  /* 0x000000000000794d */ /* 0x000fea0003800000 */
.L_x_1:
        /* <DEDUP_REMOVED lines=14> */
.L_x_0:
        /* <DEDUP_REMOVED lines=14> */
.L_x_4:
[----:B------:R-:W-:-:S00]  /*1190*/  BRA `(.L_x_4) ;  /* 0xfffffffc00fc7947 */ /* 0x000fc0000383ffff */
[----:B------:R-:W-:-:S00]  /*11a0*/  NOP ;  /* 0x0000000000007918 */ /* 0x000fc00000000000 */
        /* <DEDUP_REMOVED lines=13> */
.L_x_5:


//--------------------- .nv.shared.reserved.0     --------------------------
	.section	.nv.shared.reserved.0,"aw",@nobits
	.weak		__nv_reservedSMEM_offset_0_alias
	.size		__nv_reservedSMEM_offset_0_alias, 0, 64
	.other		__nv_reservedSMEM_offset_0_alias,@"STO_CUDA_RESERVED_SHARED STV_DEFAULT"
__nv_reservedSMEM_offset_0_alias:
	.zero		0
	.zero		64


//--------------------- .nv.constant0._Z6kernelPd --------------------------
	.section	.nv.constant0._Z6kernelPd,"a",@progbits
	.sectionflags	@""
	.align	4
.nv.constant0._Z6kernelPd:
	.zero		904


//--------------------- SYMBOLS --------------------------

	.type		.nv.reservedSmem.offset0,@object
	.size		.nv.reservedSmem.offset0,0x4
